	.headerflags	@"EF_CUDA_TEXMODE_UNIFIED EF_CUDA_64BIT_ADDRESS EF_CUDA_ACCELERATORS EF_CUDA_SM90 EF_CUDA_VIRTUAL_SM(EF_CUDA_SM90)"
	.elftype	@"ET_EXEC"


//--------------------- .nv.info                  --------------------------
	.section	.nv.info,"",@"SHT_CUDA_INFO"
	.align	4


	//----- nvinfo : EIATTR_REGCOUNT
	.align		4
        /*0000*/ 	.byte	0x04, 0x2f
        /*0002*/ 	.short	(.L_3 - .L_2)
	.align		4
.L_2:
        /*0004*/ 	.word	index@(triton_poi_fused__native_batch_norm_legit_no_training_leaky_relu_45)
        /*0008*/ 	.word	0x00000010


	//----- nvinfo : EIATTR_MIN_STACK_SIZE
	.align		4
.L_3:
        /*000c*/ 	.byte	0x04, 0x12
        /*000e*/ 	.short	(.L_5 - .L_4)
	.align		4
.L_4:
        /*0010*/ 	.word	index@(triton_poi_fused__native_batch_norm_legit_no_training_leaky_relu_45)
        /*0014*/ 	.word	0x00000000


	//----- nvinfo : EIATTR_FRAME_SIZE
	.align		4
.L_5:
        /*0018*/ 	.byte	0x04, 0x11
        /*001a*/ 	.short	(.L_7 - .L_6)
	.align		4
.L_6:
        /*001c*/ 	.word	index@(triton_poi_fused__native_batch_norm_legit_no_training_leaky_relu_45)
        /*0020*/ 	.word	0x00000000


	//----- nvinfo : EIATTR_MIN_STACK_SIZE
	.align		4
.L_7:
        /*0024*/ 	.byte	0x04, 0x12
        /*0026*/ 	.short	(.L_9 - .L_8)
	.align		4
.L_8:
        /*0028*/ 	.word	index@(triton_poi_fused__native_batch_norm_legit_no_training_leaky_relu_45)
        /*002c*/ 	.word	0x00000000
.L_9:


//--------------------- .nv.info.triton_poi_fused__native_batch_norm_legit_no_training_leaky_relu_45 --------------------------
	.section	.nv.info.triton_poi_fused__native_batch_norm_legit_no_training_leaky_relu_45,"",@"SHT_CUDA_INFO"
	.sectionflags	@""
	.align	4


	//----- nvinfo : EIATTR_CUDA_API_VERSION
	.align		4
        /*0000*/ 	.byte	0x04, 0x37
        /*0002*/ 	.short	(.L_11 - .L_10)
.L_10:
        /*0004*/ 	.word	0x0000007c


	//----- nvinfo : EIATTR_KPARAM_INFO
	.align		4
.L_11:
        /*0008*/ 	.byte	0x04, 0x17
        /*000a*/ 	.short	(.L_13 - .L_12)
.L_12:
        /*000c*/ 	.word	0x00000000
        /*0010*/ 	.short	0x0006
        /*0012*/ 	.short	0x0030
        /*0014*/ 	.byte	0x00, 0xf0, 0x11, 0x00


	//----- nvinfo : EIATTR_KPARAM_INFO
	.align		4
.L_13:
        /*0018*/ 	.byte	0x04, 0x17
        /*001a*/ 	.short	(.L_15 - .L_14)
.L_14:
        /*001c*/ 	.word	0x00000000
        /*0020*/ 	.short	0x0005
        /*0022*/ 	.short	0x0028
        /*0024*/ 	.byte	0x00, 0xf4, 0x21, 0x00


	//----- nvinfo : EIATTR_KPARAM_INFO
	.align		4
.L_15:
        /*0028*/ 	.byte	0x04, 0x17
        /*002a*/ 	.short	(.L_17 - .L_16)
.L_16:
        /*002c*/ 	.word	0x00000000
        /*0030*/ 	.short	0x0004
        /*0032*/ 	.short	0x0020
        /*0034*/ 	.byte	0x00, 0xf4, 0x21, 0x00


	//----- nvinfo : EIATTR_KPARAM_INFO
	.align		4
.L_17:
        /*0038*/ 	.byte	0x04, 0x17
        /*003a*/ 	.short	(.L_19 - .L_18)
.L_18:
        /*003c*/ 	.word	0x00000000
        /*0040*/ 	.short	0x0003
        /*0042*/ 	.short	0x0018
        /*0044*/ 	.byte	0x00, 0xf4, 0x21, 0x00


	//----- nvinfo : EIATTR_KPARAM_INFO
	.align		4
.L_19:
        /*0048*/ 	.byte	0x04, 0x17
        /*004a*/ 	.short	(.L_21 - .L_20)
.L_20:
        /*004c*/ 	.word	0x00000000
        /*0050*/ 	.short	0x0002
        /*0052*/ 	.short	0x0010
        /*0054*/ 	.byte	0x00, 0xf4, 0x21, 0x00


	//----- nvinfo : EIATTR_KPARAM_INFO
	.align		4
.L_21:
        /*0058*/ 	.byte	0x04, 0x17
        /*005a*/ 	.short	(.L_23 - .L_22)
.L_22:
        /*005c*/ 	.word	0x00000000
        /*0060*/ 	.short	0x0001
        /*0062*/ 	.short	0x0008
        /*0064*/ 	.byte	0x00, 0xf4, 0x21, 0x00


	//----- nvinfo : EIATTR_KPARAM_INFO
	.align		4
.L_23:
        /*0068*/ 	.byte	0x04, 0x17
        /*006a*/ 	.short	(.L_25 - .L_24)
.L_24:
        /*006c*/ 	.word	0x00000000
        /*0070*/ 	.short	0x0000
        /*0072*/ 	.short	0x0000
        /*0074*/ 	.byte	0x00, 0xf4, 0x21, 0x00


	//----- nvinfo : EIATTR_SPARSE_MMA_MASK
	.align		4
.L_25:
        /*0078*/ 	.byte	0x03, 0x50
        /*007a*/ 	.short	0x0000


	//----- nvinfo : EIATTR_MAXREG_COUNT
	.align		4
        /*007c*/ 	.byte	0x03, 0x1b
        /*007e*/ 	.short	0x00ff


	//----- nvinfo : EIATTR_EXIT_INSTR_OFFSETS
	.align		4
        /*0080*/ 	.byte	0x04, 0x1c
        /*0082*/ 	.short	(.L_27 - .L_26)


	//   ....[0]....
.L_26:
        /*0084*/ 	.word	0x000002d0


	//----- nvinfo : EIATTR_REQNTID
	.align		4
.L_27:
        /*0088*/ 	.byte	0x04, 0x10
        /*008a*/ 	.short	(.L_29 - .L_28)
.L_28:
        /*008c*/ 	.word	0x00000080
        /*0090*/ 	.word	0x00000001
        /*0094*/ 	.word	0x00000001


	//----- nvinfo : EIATTR_CBANK_PARAM_SIZE
	.align		4
.L_29:
        /*0098*/ 	.byte	0x03, 0x19
        /*009a*/ 	.short	0x0034


	//----- nvinfo : EIATTR_PARAM_CBANK
	.align		4
        /*009c*/ 	.byte	0x04, 0x0a
        /*009e*/ 	.short	(.L_31 - .L_30)
	.align		4
.L_30:
        /*00a0*/ 	.word	index@(.nv.constant0.triton_poi_fused__native_batch_norm_legit_no_training_leaky_relu_45)
        /*00a4*/ 	.short	0x0210
        /*00a6*/ 	.short	0x0034


	//----- nvinfo : EIATTR_SW_WAR
	.align		4
.L_31:
        /*00a8*/ 	.byte	0x04, 0x36
        /*00aa*/ 	.short	(.L_33 - .L_32)
.L_32:
        /*00ac*/ 	.word	0x00000008
.L_33:


//--------------------- .nv.callgraph             --------------------------
	.section	.nv.callgraph,"",@"SHT_CUDA_CALLGRAPH"
	.align	4
	.sectionentsize	8
	.align		4
        /*0000*/ 	.word	0x00000000
	.align		4
        /*0004*/ 	.word	0xffffffff
	.align		4
        /*0008*/ 	.word	0x00000000
	.align		4
        /*000c*/ 	.word	0xfffffffe
	.align		4
        /*0010*/ 	.word	0x00000000
	.align		4
        /*0014*/ 	.word	0xfffffffd
	.align		4
        /*0018*/ 	.word	0x00000000
	.align		4
        /*001c*/ 	.word	0xfffffffc


//--------------------- .nv.constant4             --------------------------
	.section	.nv.constant4,"a",@progbits
	.align	8
	.align		8
.nv.constant4:
        /*0000*/ 	.dword	_$_str
	.align		8
        /*0008*/ 	.dword	_$_str_$_2


//--------------------- .text.triton_poi_fused__native_batch_norm_legit_no_training_leaky_relu_45 --------------------------
	.section	.text.triton_poi_fused__native_batch_norm_legit_no_training_leaky_relu_45,"ax",@progbits
	.align	128
        .global         triton_poi_fused__native_batch_norm_legit_no_training_leaky_relu_45
        .type           triton_poi_fused__native_batch_norm_legit_no_training_leaky_relu_45,@function
        .size           triton_poi_fused__native_batch_norm_legit_no_training_leaky_relu_45,(.L_x_1 - triton_poi_fused__native_batch_norm_legit_no_training_leaky_relu_45)
        .other          triton_poi_fused__native_batch_norm_legit_no_training_leaky_relu_45,@"STO_CUDA_ENTRY STV_DEFAULT"
triton_poi_fused__native_batch_norm_legit_no_training_leaky_relu_45:
.text.triton_poi_fused__native_batch_norm_legit_no_training_leaky_relu_45:
[----:B------:R-:W-:Y:S01]  /*0000*/  LDC R1, c[0x0][0x28] ;  /* 0x00000a00ff017b82 */ /* 0x000fe20000000800 */
[----:B------:R-:W1:Y:S07]  /*0010*/  S2R R0, SR_TID.X ;  /* 0x0000000000007919 */ /* 0x000e6e0000002100 */
[----:B------:R-:W2:Y:S01]  /*0020*/  LDC.64 R6, c[0x0][0x228] ;  /* 0x00008a00ff067b82 */ /* 0x000ea20000000a00 */
[----:B------:R-:W-:Y:S01]  /*0030*/  ULDC.64 UR4, c[0x0][0x208] ;  /* 0x0000820000047ab9 */ /* 0x000fe20000000a00 */
[----:B------:R-:W3:Y:S06]  /*0040*/  S2R R3, SR_CTAID.X ;  /* 0x0000000000037919 */ /* 0x000eec0000002500 */
[----:B------:R-:W4:Y:S08]  /*0050*/  LDC.64 R4, c[0x0][0x220] ;  /* 0x00008800ff047b82 */ /* 0x000f300000000a00 */
[----:B------:R-:W5:Y:S08]  /*0060*/  LDC.64 R8, c[0x0][0x230] ;  /* 0x00008c00ff087b82 */ /* 0x000f700000000a00 */
[----:B------:R-:W5:Y:S01]  /*0070*/  LDC.64 R10, c[0x0][0x238] ;  /* 0x00008e00ff0a7b82 */ /* 0x000f620000000a00 */
[----:B-1----:R-:W-:-:S02]  /*0080*/  LOP3.LUT R0, R0, 0x7f, RZ, 0xc0, !PT ;  /* 0x0000007f00007812 */ /* 0x002fc400078ec0ff */
[----:B---3--:R-:W-:Y:S02]  /*0090*/  SHF.R.S32.HI R2, RZ, 0x18, R3 ;  /* 0x00000018ff027819 */ /* 0x008fe40000011403 */
[----:B------:R-:W-:Y:S02]  /*00a0*/  LEA R0, R3, R0, 0x7 ;  /* 0x0000000003007211 */ /* 0x000fe400078e38ff */
[----:B------:R-:W-:-:S04]  /*00b0*/  SGXT R3, R2, 0x1 ;  /* 0x000000010203781a */ /* 0x000fc80000000200 */
[----:B------:R-:W-:-:S04]  /*00c0*/  LEA.HI R3, R3, R0, RZ, 0x9 ;  /* 0x0000000003037211 */ /* 0x000fc800078f48ff */
[----:B------:R-:W-:-:S04]  /*00d0*/  LOP3.LUT R3, R3, 0xfffffe00, RZ, 0xc0, !PT ;  /* 0xfffffe0003037812 */ /* 0x000fc800078ec0ff */
[----:B------:R-:W-:Y:S02]  /*00e0*/  IADD3 R13, R0, -R3, RZ ;  /* 0x80000003000d7210 */ /* 0x000fe40007ffe0ff */
[----:B------:R-:W1:Y:S03]  /*00f0*/  LDC.64 R2, c[0x0][0x218] ;  /* 0x00008600ff027b82 */ /* 0x000e660000000a00 */
[----:B--2---:R-:W-:-:S06]  /*0100*/  IMAD.WIDE R6, R13, 0x4, R6 ;  /* 0x000000040d067825 */ /* 0x004fcc00078e0206 */
[----:B------:R-:W2:Y:S01]  /*0110*/  LDG.E.EL R6, desc[UR4][R6.64] ;  /* 0x0000000406067981 */ /* 0x000ea2000c2e1900 */
[----:B----4-:R-:W-:-:S04]  /*0120*/  IMAD.WIDE R4, R13, 0x4, R4 ;  /* 0x000000040d047825 */ /* 0x010fc800078e0204 */
[C---:B-----5:R-:W-:Y:S02]  /*0130*/  IMAD.WIDE R8, R13.reuse, 0x4, R8 ;  /* 0x000000040d087825 */ /* 0x060fe400078e0208 */
[----:B------:R3:W4:Y:S02]  /*0140*/  LDG.E.EL R5, desc[UR4][R4.64] ;  /* 0x0000000404057981 */ /* 0x000724000c2e1900 */
[----:B0-----:R-:W-:Y:S02]  /*0150*/  IMAD.WIDE R10, R13, 0x4, R10 ;  /* 0x000000040d0a7825 */ /* 0x001fe400078e020a */
[----:B------:R-:W5:Y:S02]  /*0160*/  LDG.E.EL R8, desc[UR4][R8.64] ;  /* 0x0000000408087981 */ /* 0x000f64000c2e1900 */
[----:B-1----:R-:W-:Y:S02]  /*0170*/  IMAD.WIDE R2, R0, 0x4, R2 ;  /* 0x0000000400027825 */ /* 0x002fe400078e0202 */
[----:B------:R-:W5:Y:S04]  /*0180*/  LDG.E.EL R11, desc[UR4][R10.64] ;  /* 0x000000040a0b7981 */ /* 0x000f68000c2e1900 */
[----:B------:R-:W4:Y:S01]  /*0190*/  LDG.E R2, desc[UR4][R2.64] ;  /* 0x0000000402027981 */ /* 0x000f22000c1e1900 */
[----:B---3--:R-:W-:Y:S01]  /*01a0*/  HFMA2.MMA R4, -RZ, RZ, 1.625, 0 ;  /* 0x3e800000ff047435 */ /* 0x008fe200000001ff */
[----:B--2---:R-:W-:-:S04]  /*01b0*/  FADD R6, R6, 9.9999997473787516356e-06 ;  /* 0x3727c5ac06067421 */ /* 0x004fc80000000000 */
[----:B------:R-:W0:Y:S02]  /*01c0*/  MUFU.SQRT R7, R6 ;  /* 0x0000000600077308 */ /* 0x000e240000002000 */
[C---:B0-----:R-:W-:Y:S02]  /*01d0*/  FSETP.GT.AND P0, PT, R7.reuse, 8.50705917302346158658e+37, PT ;  /* 0x7e8000000700780b */ /* 0x041fe40003f04000 */
[----:B------:R-:W-:-:S11]  /*01e0*/  FSETP.GEU.AND P1, PT, R7, 1.175494350822287508e-38, PT ;  /* 0x008000000700780b */ /* 0x000fd60003f2e000 */
[----:B------:R-:W-:-:S04]  /*01f0*/  @P0 FMUL R7, R7, 0.25 ;  /* 0x3e80000007070820 */ /* 0x000fc80000400000 */
[----:B------:R-:W-:-:S06]  /*0200*/  @!P1 FMUL R7, R7, 16777216 ;  /* 0x4b80000007079820 */ /* 0x000fcc0000400000 */
[----:B------:R-:W0:Y:S01]  /*0210*/  MUFU.RCP R7, R7 ;  /* 0x0000000700077308 */ /* 0x000e220000001000 */
[----:B------:R-:W-:Y:S01]  /*0220*/  FSEL R4, R4, 1, P0 ;  /* 0x3f80000004047808 */ /* 0x000fe20000000000 */
[----:B----4-:R-:W-:Y:S02]  /*0230*/  FADD R5, R2, -R5 ;  /* 0x8000000502057221 */ /* 0x010fe40000000000 */
[----:B------:R-:W1:Y:S02]  /*0240*/  LDC.64 R2, c[0x0][0x210] ;  /* 0x00008400ff027b82 */ /* 0x000e640000000a00 */
[----:B------:R-:W-:-:S04]  /*0250*/  @!P1 FMUL R4, R4, 16777216 ;  /* 0x4b80000004049820 */ /* 0x000fc80000400000 */
[----:B0-----:R-:W-:-:S04]  /*0260*/  FMUL R4, R7, R4 ;  /* 0x0000000407047220 */ /* 0x001fc80000400000 */
[----:B------:R-:W-:-:S04]  /*0270*/  FMUL R4, R5, R4 ;  /* 0x0000000405047220 */ /* 0x000fc80000400000 */
[----:B-----5:R-:W-:-:S05]  /*0280*/  FFMA R11, R8, R4, R11 ;  /* 0x00000004080b7223 */ /* 0x020fca000000000b */
[----:B------:R-:W-:Y:S01]  /*0290*/  FSETP.GT.AND P0, PT, R11, RZ, PT ;  /* 0x000000ff0b00720b */ /* 0x000fe20003f04000 */
[----:B-1----:R-:W-:-:S12]  /*02a0*/  IMAD.WIDE R2, R0, 0x4, R2 ;  /* 0x0000000400027825 */ /* 0x002fd800078e0202 */
[----:B------:R-:W-:-:S05]  /*02b0*/  @!P0 FMUL R11, R11, 0.10000000149011611938 ;  /* 0x3dcccccd0b0b8820 */ /* 0x000fca0000400000 */
[----:B------:R-:W-:Y:S01]  /*02c0*/  STG.E desc[UR4][R2.64], R11 ;  /* 0x0000000b02007986 */ /* 0x000fe2000c101904 */
[----:B------:R-:W-:Y:S05]  /*02d0*/  EXIT ;  /* 0x000000000000794d */ /* 0x000fea0003800000 */
.L_x_0:
[----:B------:R-:W-:-:S00]  /*02e0*/  BRA `(.L_x_0) ;  /* 0xfffffffc00fc7947 */ /* 0x000fc0000383ffff */
[----:B------:R-:W-:-:S00]  /*02f0*/  NOP ;  /* 0x0000000000007918 */ /* 0x000fc00000000000 */
        /* <DEDUP_REMOVED lines=8> */
.L_x_1:


//--------------------- .nv.global.init           --------------------------
	.section	.nv.global.init,"aw",@progbits
.nv.global.init:
	.type		_$_str,@object
	.size		_$_str,(_$_str_$_2 - _$_str)
_$_str:
        /*0000*/ 	.byte	0x5f, 0x5f, 0x43, 0x55, 0x44, 0x41, 0x5f, 0x46, 0x54, 0x5a, 0x00
	.type		_$_str_$_2,@object
	.size		_$_str_$_2,(.L_1 - _$_str_$_2)
_$_str_$_2:
        /*000b*/ 	.byte	0x5f, 0x5f, 0x43, 0x55, 0x44, 0x41, 0x5f, 0x50, 0x52, 0x45, 0x43, 0x5f, 0x53, 0x51, 0x52, 0x54
        /*001b*/ 	.byte	0x00
.L_1:


//--------------------- .nv.constant0.triton_poi_fused__native_batch_norm_legit_no_training_leaky_relu_45 --------------------------
	.section	.nv.constant0.triton_poi_fused__native_batch_norm_legit_no_training_leaky_relu_45,"a",@progbits
	.sectionflags	@""
	.align	4
.nv.constant0.triton_poi_fused__native_batch_norm_legit_no_training_leaky_relu_45:
	.zero		580
